//
// Generated by NVIDIA NVVM Compiler
//
// Compiler Build ID: CL-36424714
// Cuda compilation tools, release 13.0, V13.0.88
// Based on NVVM 20.0.0
//

.version 9.0
.target sm_100
.address_size 64

	// .globl	_Z16coalesced_kernelPfi

.visible .entry _Z16coalesced_kernelPfi(
	.param .u64 .ptr .align 1 _Z16coalesced_kernelPfi_param_0,
	.param .u32 _Z16coalesced_kernelPfi_param_1
)
{
	.reg .pred 	%p<2>;
	.reg .b32 	%r<6>;
	.reg .b32 	%f<3>;
	.reg .b64 	%rd<5>;

	ld.param.u64 	%rd1, [_Z16coalesced_kernelPfi_param_0];
	ld.param.u32 	%r2, [_Z16coalesced_kernelPfi_param_1];
	mov.u32 	%r3, %ctaid.x;
	mov.u32 	%r4, %ntid.x;
	mov.u32 	%r5, %tid.x;
	mad.lo.s32 	%r1, %r3, %r4, %r5;
	setp.ge.s32 	%p1, %r1, %r2;
	@%p1 bra 	$L__BB0_2;
	cvta.to.global.u64 	%rd2, %rd1;
	mul.wide.s32 	%rd3, %r1, 4;
	add.s64 	%rd4, %rd2, %rd3;
	ld.global.f32 	%f1, [%rd4];
	add.f32 	%f2, %f1, %f1;
	st.global.f32 	[%rd4], %f2;
$L__BB0_2:
	ret;

}


// ===== COMPILED SASS (sm_100) =====

	.target	sm_100

	.elftype	@"ET_EXEC"


//--------------------- .note.nv.tkinfo           --------------------------
	.section	.note.nv.tkinfo,"",@"SHT_NOTE"
	.sectionflags	@"SHF_NOTE_NV_TKINFO"
	.tkinfo
        /*0018*/ 	.word	0x00000002
        /*0030*/ 	.string	""
        /*0030*/ 	.string	"ptxas"
        /*0030*/ 	.string	"Cuda compilation tools, release 13.0, V13.0.88"
        /*0030*/ 	.string	"Build cuda_13.0.r13.0/compiler.36424714_0"
        /*0030*/ 	.string	"-arch sm_100 -m 64 "



//--------------------- .note.nv.cuinfo           --------------------------
	.section	.note.nv.cuinfo,"",@"SHT_NOTE"
	.sectionflags	@"SHF_NOTE_NV_CUINFO"
        /*0018*/ 	.short	0x0002
        /*001a*/ 	.short	0x0064
        /*001c*/ 	.short	0x0082
	.zero		2


//--------------------- .nv.info                  --------------------------
	.section	.nv.info,"",@"SHT_CUDA_INFO"
	.align	4


	//----- nvinfo : EIATTR_REGCOUNT
	.align		4
        /*0000*/ 	.byte	0x04, 0x2f
        /*0002*/ 	.short	(.L_1 - .L_0)
	.align		4
.L_0:
        /*0004*/ 	.word	index@(_Z16coalesced_kernelPfi)
        /*0008*/ 	.word	0x00000008


	//----- nvinfo : EIATTR_FRAME_SIZE
	.align		4
.L_1:
        /*000c*/ 	.byte	0x04, 0x11
        /*000e*/ 	.short	(.L_3 - .L_2)
	.align		4
.L_2:
        /*0010*/ 	.word	index@(_Z16coalesced_kernelPfi)
        /*0014*/ 	.word	0x00000000


	//----- nvinfo : EIATTR_MIN_STACK_SIZE
	.align		4
.L_3:
        /*0018*/ 	.byte	0x04, 0x12
        /*001a*/ 	.short	(.L_5 - .L_4)
	.align		4
.L_4:
        /*001c*/ 	.word	index@(_Z16coalesced_kernelPfi)
        /*0020*/ 	.word	0x00000000
.L_5:


//--------------------- .nv.compat                --------------------------
	.section	.nv.compat,"",@"SHT_CUDA_COMPAT_INFO"
	.align	4
        /*0000*/ 	.byte	0x02, 0x09, 0x00, 0x00, 0x02, 0x02, 0x01, 0x00, 0x02, 0x05, 0x05, 0x00, 0x03, 0x07, 0x01, 0x01
        /*0010*/ 	.byte	0x02, 0x03, 0x00, 0x00, 0x02, 0x06, 0x01, 0x00, 0x04, 0x0b, 0x08, 0x00, 0x09, 0x00, 0x00, 0x00
        /*0020*/ 	.byte	0x00, 0x00, 0x00, 0x00


//--------------------- .nv.info._Z16coalesced_kernelPfi --------------------------
	.section	.nv.info._Z16coalesced_kernelPfi,"",@"SHT_CUDA_INFO"
	.sectionflags	@""
	.align	4


	//----- nvinfo : EIATTR_CUDA_API_VERSION
	.align		4
        /*0000*/ 	.byte	0x04, 0x37
        /*0002*/ 	.short	(.L_7 - .L_6)
.L_6:
        /*0004*/ 	.word	0x00000082


	//----- nvinfo : EIATTR_KPARAM_INFO
	.align		4
.L_7:
        /*0008*/ 	.byte	0x04, 0x17
        /*000a*/ 	.short	(.L_9 - .L_8)
.L_8:
        /*000c*/ 	.word	0x00000000
        /*0010*/ 	.short	0x0001
        /*0012*/ 	.short	0x0008
        /*0014*/ 	.byte	0x00, 0xf0, 0x11, 0x00


	//----- nvinfo : EIATTR_KPARAM_INFO
	.align		4
.L_9:
        /*0018*/ 	.byte	0x04, 0x17
        /*001a*/ 	.short	(.L_11 - .L_10)
.L_10:
        /*001c*/ 	.word	0x00000000
        /*0020*/ 	.short	0x0000
        /*0022*/ 	.short	0x0000
        /*0024*/ 	.byte	0x00, 0xf5, 0x21, 0x00


	//----- nvinfo : EIATTR_SPARSE_MMA_MASK
	.align		4
.L_11:
        /*0028*/ 	.byte	0x03, 0x50
        /*002a*/ 	.short	0x0000


	//----- nvinfo : EIATTR_MAXREG_COUNT
	.align		4
        /*002c*/ 	.byte	0x03, 0x1b
        /*002e*/ 	.short	0x00ff


	//----- nvinfo : EIATTR_MERCURY_ISA_VERSION
	.align		4
        /*0030*/ 	.byte	0x03, 0x5f
        /*0032*/ 	.short	0x0101


	//----- nvinfo : EIATTR_VRC_CTA_INIT_COUNT
	.align		4
        /*0034*/ 	.byte	0x02, 0x4a
	.zero		1
	.zero		1


	//----- nvinfo : EIATTR_EXIT_INSTR_OFFSETS
	.align		4
        /*0038*/ 	.byte	0x04, 0x1c
        /*003a*/ 	.short	(.L_13 - .L_12)


	//   ....[0]....
.L_12:
        /*003c*/ 	.word	0x00000070


	//   ....[1]....
        /*0040*/ 	.word	0x000000e0


	//----- nvinfo : EIATTR_CBANK_PARAM_SIZE
	.align		4
.L_13:
        /*0044*/ 	.byte	0x03, 0x19
        /*0046*/ 	.short	0x000c


	//----- nvinfo : EIATTR_PARAM_CBANK
	.align		4
        /*0048*/ 	.byte	0x04, 0x0a
        /*004a*/ 	.short	(.L_15 - .L_14)
	.align		4
.L_14:
        /*004c*/ 	.word	index@(.nv.constant0._Z16coalesced_kernelPfi)
        /*0050*/ 	.short	0x0380
        /*0052*/ 	.short	0x000c


	//----- nvinfo : EIATTR_SW_WAR
	.align		4
.L_15:
        /*0054*/ 	.byte	0x04, 0x36
        /*0056*/ 	.short	(.L_17 - .L_16)
.L_16:
        /*0058*/ 	.word	0x00000008
.L_17:


//--------------------- .nv.callgraph             --------------------------
	.section	.nv.callgraph,"",@"SHT_CUDA_CALLGRAPH"
	.align	4
	.sectionentsize	8
	.align		4
        /*0000*/ 	.word	0x00000000
	.align		4
        /*0004*/ 	.word	0xffffffff
	.align		4
        /*0008*/ 	.word	0x00000000
	.align		4
        /*000c*/ 	.word	0xfffffffe
	.align		4
        /*0010*/ 	.word	0x00000000
	.align		4
        /*0014*/ 	.word	0xfffffffd
	.align		4
        /*0018*/ 	.word	0x00000000
	.align		4
        /*001c*/ 	.word	0xfffffffc


//--------------------- .text._Z16coalesced_kernelPfi --------------------------
	.section	.text._Z16coalesced_kernelPfi,"ax",@progbits
	.align	128
        .global         _Z16coalesced_kernelPfi
        .type           _Z16coalesced_kernelPfi,@function
        .size           _Z16coalesced_kernelPfi,(.L_x_1 - _Z16coalesced_kernelPfi)
        .other          _Z16coalesced_kernelPfi,@"STO_CUDA_ENTRY STV_DEFAULT"
_Z16coalesced_kernelPfi:
.text._Z16coalesced_kernelPfi:
[----:B------:R-:W-:Y:S01]  /*0000*/  LDC R1, c[0x0][0x37c] ;  /* 0x0000df00ff017b82 */ /* 0x000fe20000000800 */
[----:B------:R-:W0:Y:S07]  /*0010*/  S2R R0, SR_TID.X ;  /* 0x0000000000007919 */ /* 0x000e2e0000002100 */
[----:B------:R-:W0:Y:S01]  /*0020*/  S2UR UR4, SR_CTAID.X ;  /* 0x00000000000479c3 */ /* 0x000e220000002500 */
[----:B------:R-:W1:Y:S07]  /*0030*/  LDCU UR5, c[0x0][0x388] ;  /* 0x00007100ff0577ac */ /* 0x000e6e0008000800 */
[----:B------:R-:W0:Y:S02]  /*0040*/  LDC R5, c[0x0][0x360] ;  /* 0x0000d800ff057b82 */ /* 0x000e240000000800 */
[----:B0-----:R-:W-:-:S05]  /*0050*/  IMAD R5, R5, UR4, R0 ;  /* 0x0000000405057c24 */ /* 0x001fca000f8e0200 */
[----:B-1----:R-:W-:-:S13]  /*0060*/  ISETP.GE.AND P0, PT, R5, UR5, PT ;  /* 0x0000000505007c0c */ /* 0x002fda000bf06270 */
[----:B------:R-:W-:Y:S05]  /*0070*/  @P0 EXIT ;  /* 0x000000000000094d */ /* 0x000fea0003800000 */
[----:B------:R-:W0:Y:S01]  /*0080*/  LDC.64 R2, c[0x0][0x380] ;  /* 0x0000e000ff027b82 */ /* 0x000e220000000a00 */
[----:B------:R-:W1:Y:S01]  /*0090*/  LDCU.64 UR4, c[0x0][0x358] ;  /* 0x00006b00ff0477ac */ /* 0x000e620008000a00 */
[----:B0-----:R-:W-:-:S05]  /*00a0*/  IMAD.WIDE R2, R5, 0x4, R2 ;  /* 0x0000000405027825 */ /* 0x001fca00078e0202 */
[----:B-1----:R-:W2:Y:S02]  /*00b0*/  LDG.E R0, desc[UR4][R2.64] ;  /* 0x0000000402007981 */ /* 0x002ea4000c1e1900 */
[----:B--2---:R-:W-:-:S05]  /*00c0*/  FADD R5, R0, R0 ;  /* 0x0000000000057221 */ /* 0x004fca0000000000 */
[----:B------:R-:W-:Y:S01]  /*00d0*/  STG.E desc[UR4][R2.64], R5 ;  /* 0x0000000502007986 */ /* 0x000fe2000c101904 */
[----:B------:R-:W-:Y:S05]  /*00e0*/  EXIT ;  /* 0x000000000000794d */ /* 0x000fea0003800000 */
.L_x_0:
[----:B------:R-:W-:-:S00]  /*00f0*/  BRA `(.L_x_0) ;  /* 0xfffffffc00fc7947 */ /* 0x000fc0000383ffff */
[----:B------:R-:W-:-:S00]  /*0100*/  NOP ;  /* 0x0000000000007918 */ /* 0x000fc00000000000 */
[----:B------:R-:W-:-:S00]  /*0110*/  NOP ;  /* 0x0000000000007918 */ /* 0x000fc00000000000 */
[----:B------:R-:W-:-:S00]  /*0120*/  NOP ;  /* 0x0000000000007918 */ /* 0x000fc00000000000 */
[----:B------:R-:W-:-:S00]  /*0130*/  NOP ;  /* 0x0000000000007918 */ /* 0x000fc00000000000 */
[----:B------:R-:W-:-:S00]  /*0140*/  NOP ;  /* 0x0000000000007918 */ /* 0x000fc00000000000 */
[----:B------:R-:W-:-:S00]  /*0150*/  NOP ;  /* 0x0000000000007918 */ /* 0x000fc00000000000 */
[----:B------:R-:W-:-:S00]  /*0160*/  NOP ;  /* 0x0000000000007918 */ /* 0x000fc00000000000 */
[----:B------:R-:W-:-:S00]  /*0170*/  NOP ;  /* 0x0000000000007918 */ /* 0x000fc00000000000 */
.L_x_1:


//--------------------- .nv.shared.reserved.0     --------------------------
	.section	.nv.shared.reserved.0,"aw",@nobits
	.weak		__nv_reservedSMEM_offset_0_alias
	.size		__nv_reservedSMEM_offset_0_alias, 0, 64
	.other		__nv_reservedSMEM_offset_0_alias,@"STO_CUDA_RESERVED_SHARED STV_DEFAULT"
__nv_reservedSMEM_offset_0_alias:
	.zero		0
	.zero		64


//--------------------- .nv.constant0._Z16coalesced_kernelPfi --------------------------
	.section	.nv.constant0._Z16coalesced_kernelPfi,"a",@progbits
	.sectionflags	@""
	.align	4
.nv.constant0._Z16coalesced_kernelPfi:
	.zero		908


//--------------------- SYMBOLS --------------------------

	.type		.nv.reservedSmem.offset0,@object
	.size		.nv.reservedSmem.offset0,0x4
